//
// Generated by NVIDIA NVVM Compiler
//
// Compiler Build ID: CL-36424714
// Cuda compilation tools, release 13.0, V13.0.88
// Based on NVVM 20.0.0
//

.version 9.0
.target sm_100
.address_size 64

	// .globl	add64_kernel

.visible .entry add64_kernel(
	.param .u64 .ptr .align 1 add64_kernel_param_0,
	.param .u64 .ptr .align 1 add64_kernel_param_1,
	.param .u64 .ptr .align 1 add64_kernel_param_2
)
{
	.reg .b32 	%r<5>;
	.reg .b64 	%rd<14>;

	ld.param.u64 	%rd1, [add64_kernel_param_0];
	ld.param.u64 	%rd2, [add64_kernel_param_1];
	ld.param.u64 	%rd3, [add64_kernel_param_2];
	cvta.to.global.u64 	%rd4, %rd3;
	cvta.to.global.u64 	%rd5, %rd2;
	cvta.to.global.u64 	%rd6, %rd1;
	mov.u32 	%r1, %tid.x;
	mov.u32 	%r2, %ctaid.x;
	mov.u32 	%r3, %ntid.x;
	mad.lo.s32 	%r4, %r2, %r3, %r1;
	mul.wide.s32 	%rd7, %r4, 8;
	add.s64 	%rd8, %rd6, %rd7;
	ld.global.u64 	%rd9, [%rd8];
	add.s64 	%rd10, %rd5, %rd7;
	ld.global.u64 	%rd11, [%rd10];
	add.s64 	%rd12, %rd11, %rd9;
	add.s64 	%rd13, %rd4, %rd7;
	st.global.u64 	[%rd13], %rd12;
	ret;

}


// ===== COMPILED SASS (sm_100) =====

	.target	sm_100

	.elftype	@"ET_EXEC"


//--------------------- .note.nv.tkinfo           --------------------------
	.section	.note.nv.tkinfo,"",@"SHT_NOTE"
	.sectionflags	@"SHF_NOTE_NV_TKINFO"
	.tkinfo
        /*0018*/ 	.word	0x00000002
        /*0030*/ 	.string	""
        /*0030*/ 	.string	"ptxas"
        /*0030*/ 	.string	"Cuda compilation tools, release 13.0, V13.0.88"
        /*0030*/ 	.string	"Build cuda_13.0.r13.0/compiler.36424714_0"
        /*0030*/ 	.string	"-arch sm_100 -m 64 "



//--------------------- .note.nv.cuinfo           --------------------------
	.section	.note.nv.cuinfo,"",@"SHT_NOTE"
	.sectionflags	@"SHF_NOTE_NV_CUINFO"
        /*0018*/ 	.short	0x0002
        /*001a*/ 	.short	0x0064
        /*001c*/ 	.short	0x0082
	.zero		2


//--------------------- .nv.info                  --------------------------
	.section	.nv.info,"",@"SHT_CUDA_INFO"
	.align	4


	//----- nvinfo : EIATTR_REGCOUNT
	.align		4
        /*0000*/ 	.byte	0x04, 0x2f
        /*0002*/ 	.short	(.L_1 - .L_0)
	.align		4
.L_0:
        /*0004*/ 	.word	index@(add64_kernel)
        /*0008*/ 	.word	0x0000000e


	//----- nvinfo : EIATTR_FRAME_SIZE
	.align		4
.L_1:
        /*000c*/ 	.byte	0x04, 0x11
        /*000e*/ 	.short	(.L_3 - .L_2)
	.align		4
.L_2:
        /*0010*/ 	.word	index@(add64_kernel)
        /*0014*/ 	.word	0x00000000


	//----- nvinfo : EIATTR_MIN_STACK_SIZE
	.align		4
.L_3:
        /*0018*/ 	.byte	0x04, 0x12
        /*001a*/ 	.short	(.L_5 - .L_4)
	.align		4
.L_4:
        /*001c*/ 	.word	index@(add64_kernel)
        /*0020*/ 	.word	0x00000000
.L_5:


//--------------------- .nv.compat                --------------------------
	.section	.nv.compat,"",@"SHT_CUDA_COMPAT_INFO"
	.align	4
        /*0000*/ 	.byte	0x02, 0x09, 0x00, 0x00, 0x02, 0x02, 0x01, 0x00, 0x02, 0x05, 0x05, 0x00, 0x03, 0x07, 0x01, 0x01
        /*0010*/ 	.byte	0x02, 0x03, 0x00, 0x00, 0x02, 0x06, 0x01, 0x00, 0x04, 0x0b, 0x08, 0x00, 0x09, 0x00, 0x00, 0x00
        /*0020*/ 	.byte	0x00, 0x00, 0x00, 0x00


//--------------------- .nv.info.add64_kernel     --------------------------
	.section	.nv.info.add64_kernel,"",@"SHT_CUDA_INFO"
	.sectionflags	@""
	.align	4


	//----- nvinfo : EIATTR_CUDA_API_VERSION
	.align		4
        /*0000*/ 	.byte	0x04, 0x37
        /*0002*/ 	.short	(.L_7 - .L_6)
.L_6:
        /*0004*/ 	.word	0x00000082


	//----- nvinfo : EIATTR_KPARAM_INFO
	.align		4
.L_7:
        /*0008*/ 	.byte	0x04, 0x17
        /*000a*/ 	.short	(.L_9 - .L_8)
.L_8:
        /*000c*/ 	.word	0x00000000
        /*0010*/ 	.short	0x0002
        /*0012*/ 	.short	0x0010
        /*0014*/ 	.byte	0x00, 0xf5, 0x21, 0x00


	//----- nvinfo : EIATTR_KPARAM_INFO
	.align		4
.L_9:
        /*0018*/ 	.byte	0x04, 0x17
        /*001a*/ 	.short	(.L_11 - .L_10)
.L_10:
        /*001c*/ 	.word	0x00000000
        /*0020*/ 	.short	0x0001
        /*0022*/ 	.short	0x0008
        /*0024*/ 	.byte	0x00, 0xf5, 0x21, 0x00


	//----- nvinfo : EIATTR_KPARAM_INFO
	.align		4
.L_11:
        /*0028*/ 	.byte	0x04, 0x17
        /*002a*/ 	.short	(.L_13 - .L_12)
.L_12:
        /*002c*/ 	.word	0x00000000
        /*0030*/ 	.short	0x0000
        /*0032*/ 	.short	0x0000
        /*0034*/ 	.byte	0x00, 0xf5, 0x21, 0x00


	//----- nvinfo : EIATTR_SPARSE_MMA_MASK
	.align		4
.L_13:
        /*0038*/ 	.byte	0x03, 0x50
        /*003a*/ 	.short	0x0000


	//----- nvinfo : EIATTR_MAXREG_COUNT
	.align		4
        /*003c*/ 	.byte	0x03, 0x1b
        /*003e*/ 	.short	0x00ff


	//----- nvinfo : EIATTR_MERCURY_ISA_VERSION
	.align		4
        /*0040*/ 	.byte	0x03, 0x5f
        /*0042*/ 	.short	0x0101


	//----- nvinfo : EIATTR_VRC_CTA_INIT_COUNT
	.align		4
        /*0044*/ 	.byte	0x02, 0x4a
	.zero		1
	.zero		1


	//----- nvinfo : EIATTR_EXIT_INSTR_OFFSETS
	.align		4
        /*0048*/ 	.byte	0x04, 0x1c
        /*004a*/ 	.short	(.L_15 - .L_14)


	//   ....[0]....
.L_14:
        /*004c*/ 	.word	0x00000110


	//----- nvinfo : EIATTR_CBANK_PARAM_SIZE
	.align		4
.L_15:
        /*0050*/ 	.byte	0x03, 0x19
        /*0052*/ 	.short	0x0018


	//----- nvinfo : EIATTR_PARAM_CBANK
	.align		4
        /*0054*/ 	.byte	0x04, 0x0a
        /*0056*/ 	.short	(.L_17 - .L_16)
	.align		4
.L_16:
        /*0058*/ 	.word	index@(.nv.constant0.add64_kernel)
        /*005c*/ 	.short	0x0380
        /*005e*/ 	.short	0x0018


	//----- nvinfo : EIATTR_SW_WAR
	.align		4
.L_17:
        /*0060*/ 	.byte	0x04, 0x36
        /*0062*/ 	.short	(.L_19 - .L_18)
.L_18:
        /*0064*/ 	.word	0x00000008
.L_19:


//--------------------- .nv.callgraph             --------------------------
	.section	.nv.callgraph,"",@"SHT_CUDA_CALLGRAPH"
	.align	4
	.sectionentsize	8
	.align		4
        /*0000*/ 	.word	0x00000000
	.align		4
        /*0004*/ 	.word	0xffffffff
	.align		4
        /*0008*/ 	.word	0x00000000
	.align		4
        /*000c*/ 	.word	0xfffffffe
	.align		4
        /*0010*/ 	.word	0x00000000
	.align		4
        /*0014*/ 	.word	0xfffffffd
	.align		4
        /*0018*/ 	.word	0x00000000
	.align		4
        /*001c*/ 	.word	0xfffffffc


//--------------------- .text.add64_kernel        --------------------------
	.section	.text.add64_kernel,"ax",@progbits
	.align	128
        .global         add64_kernel
        .type           add64_kernel,@function
        .size           add64_kernel,(.L_x_1 - add64_kernel)
        .other          add64_kernel,@"STO_CUDA_ENTRY STV_DEFAULT"
add64_kernel:
.text.add64_kernel:
[----:B------:R-:W-:Y:S01]  /*0000*/  LDC R1, c[0x0][0x37c] ;  /* 0x0000df00ff017b82 */ /* 0x000fe20000000800 */
[----:B------:R-:W0:Y:S07]  /*0010*/  S2R R11, SR_TID.X ;  /* 0x00000000000b7919 */ /* 0x000e2e0000002100 */
[----:B------:R-:W0:Y:S01]  /*0020*/  S2UR UR6, SR_CTAID.X ;  /* 0x00000000000679c3 */ /* 0x000e220000002500 */
[----:B------:R-:W1:Y:S07]  /*0030*/  LDCU.64 UR4, c[0x0][0x358] ;  /* 0x00006b00ff0477ac */ /* 0x000e6e0008000a00 */
[----:B------:R-:W0:Y:S08]  /*0040*/  LDC R0, c[0x0][0x360] ;  /* 0x0000d800ff007b82 */ /* 0x000e300000000800 */
[----:B------:R-:W2:Y:S08]  /*0050*/  LDC.64 R2, c[0x0][0x380] ;  /* 0x0000e000ff027b82 */ /* 0x000eb00000000a00 */
[----:B------:R-:W3:Y:S01]  /*0060*/  LDC.64 R4, c[0x0][0x388] ;  /* 0x0000e200ff047b82 */ /* 0x000ee20000000a00 */
[----:B0-----:R-:W-:-:S07]  /*0070*/  IMAD R11, R0, UR6, R11 ;  /* 0x00000006000b7c24 */ /* 0x001fce000f8e020b */
[----:B------:R-:W0:Y:S01]  /*0080*/  LDC.64 R6, c[0x0][0x390] ;  /* 0x0000e400ff067b82 */ /* 0x000e220000000a00 */
[----:B--2---:R-:W-:-:S06]  /*0090*/  IMAD.WIDE R2, R11, 0x8, R2 ;  /* 0x000000080b027825 */ /* 0x004fcc00078e0202 */
[----:B-1----:R-:W2:Y:S01]  /*00a0*/  LDG.E.64 R2, desc[UR4][R2.64] ;  /* 0x0000000402027981 */ /* 0x002ea2000c1e1b00 */
[----:B---3--:R-:W-:-:S06]  /*00b0*/  IMAD.WIDE R4, R11, 0x8, R4 ;  /* 0x000000080b047825 */ /* 0x008fcc00078e0204 */
[----:B------:R-:W2:Y:S01]  /*00c0*/  LDG.E.64 R4, desc[UR4][R4.64] ;  /* 0x0000000404047981 */ /* 0x000ea2000c1e1b00 */
[----:B0-----:R-:W-:Y:S01]  /*00d0*/  IMAD.WIDE R6, R11, 0x8, R6 ;  /* 0x000000080b067825 */ /* 0x001fe200078e0206 */
[----:B--2---:R-:W-:-:S04]  /*00e0*/  IADD3 R8, P0, PT, R2, R4, RZ ;  /* 0x0000000402087210 */ /* 0x004fc80007f1e0ff */
[----:B------:R-:W-:-:S05]  /*00f0*/  IADD3.X R9, PT, PT, R3, R5, RZ, P0, !PT ;  /* 0x0000000503097210 */ /* 0x000fca00007fe4ff */
[----:B------:R-:W-:Y:S01]  /*0100*/  STG.E.64 desc[UR4][R6.64], R8 ;  /* 0x0000000806007986 */ /* 0x000fe2000c101b04 */
[----:B------:R-:W-:Y:S05]  /*0110*/  EXIT ;  /* 0x000000000000794d */ /* 0x000fea0003800000 */
.L_x_0:
[----:B------:R-:W-:-:S00]  /*0120*/  BRA `(.L_x_0) ;  /* 0xfffffffc00fc7947 */ /* 0x000fc0000383ffff */
[----:B------:R-:W-:-:S00]  /*0130*/  NOP ;  /* 0x0000000000007918 */ /* 0x000fc00000000000 */
        /* <DEDUP_REMOVED lines=12> */
.L_x_1:


//--------------------- .nv.shared.reserved.0     --------------------------
	.section	.nv.shared.reserved.0,"aw",@nobits
	.weak		__nv_reservedSMEM_offset_0_alias
	.size		__nv_reservedSMEM_offset_0_alias, 0, 64
	.other		__nv_reservedSMEM_offset_0_alias,@"STO_CUDA_RESERVED_SHARED STV_DEFAULT"
__nv_reservedSMEM_offset_0_alias:
	.zero		0
	.zero		64


//--------------------- .nv.constant0.add64_kernel --------------------------
	.section	.nv.constant0.add64_kernel,"a",@progbits
	.sectionflags	@""
	.align	4
.nv.constant0.add64_kernel:
	.zero		920


//--------------------- SYMBOLS --------------------------

	.type		.nv.reservedSmem.offset0,@object
	.size		.nv.reservedSmem.offset0,0x4
